//
// Generated by NVIDIA NVVM Compiler
//
// Compiler Build ID: CL-36424714
// Cuda compilation tools, release 13.0, V13.0.88
// Based on NVVM 20.0.0
//

.version 9.0
.target sm_100
.address_size 64

	// .globl	_Z10checkIndexv
.extern .func  (.param .b32 func_retval0) vprintf
(
	.param .b64 vprintf_param_0,
	.param .b64 vprintf_param_1
)
;
.global .align 1 .b8 $str[48] = {98, 108, 111, 99, 107, 68, 105, 109, 46, 120, 58, 32, 37, 100, 44, 32, 98, 108, 111, 99, 107, 68, 105, 109, 46, 121, 58, 32, 37, 100, 44, 32, 98, 108, 111, 99, 107, 68, 105, 109, 46, 122, 58, 32, 37, 100, 10};
.global .align 1 .b8 $str$1[45] = {103, 114, 105, 100, 68, 105, 109, 46, 120, 58, 32, 37, 100, 44, 32, 103, 114, 105, 100, 68, 105, 109, 46, 121, 58, 32, 37, 100, 44, 32, 103, 114, 105, 100, 68, 105, 109, 46, 122, 58, 32, 37, 100, 10};

.visible .entry _Z10checkIndexv()
{
	.local .align 8 .b8 	__local_depot0[16];
	.reg .b64 	%SP;
	.reg .b64 	%SPL;
	.reg .pred 	%p<2>;
	.reg .b32 	%r<22>;
	.reg .b64 	%rd<7>;

	mov.u64 	%SPL, __local_depot0;
	cvta.local.u64 	%SP, %SPL;
	mov.u32 	%r1, %tid.x;
	mov.u32 	%r2, %tid.y;
	mov.u32 	%r3, %tid.z;
	mov.u32 	%r4, %ctaid.x;
	mov.u32 	%r5, %ctaid.y;
	mov.u32 	%r6, %ctaid.z;
	add.s32 	%r7, %r1, %r2;
	add.s32 	%r8, %r7, %r3;
	add.s32 	%r9, %r8, %r4;
	add.s32 	%r10, %r9, %r5;
	neg.s32 	%r11, %r6;
	setp.ne.s32 	%p1, %r10, %r11;
	@%p1 bra 	$L__BB0_2;
	add.u64 	%rd1, %SP, 0;
	add.u64 	%rd2, %SPL, 0;
	mov.u32 	%r12, %ntid.x;
	mov.u32 	%r13, %ntid.y;
	mov.u32 	%r14, %ntid.z;
	st.local.v2.u32 	[%rd2], {%r12, %r13};
	st.local.u32 	[%rd2+8], %r14;
	mov.u64 	%rd3, $str;
	cvta.global.u64 	%rd4, %rd3;
	{ // callseq 0, 0
	.param .b64 param0;
	st.param.b64 	[param0], %rd4;
	.param .b64 param1;
	st.param.b64 	[param1], %rd1;
	.param .b32 retval0;
	call.uni (retval0), 
	vprintf, 
	(
	param0, 
	param1
	);
	ld.param.b32 	%r15, [retval0];
	} // callseq 0
	mov.u32 	%r17, %nctaid.x;
	mov.u32 	%r18, %nctaid.y;
	mov.u32 	%r19, %nctaid.z;
	st.local.v2.u32 	[%rd2], {%r17, %r18};
	st.local.u32 	[%rd2+8], %r19;
	mov.u64 	%rd5, $str$1;
	cvta.global.u64 	%rd6, %rd5;
	{ // callseq 1, 0
	.param .b64 param0;
	st.param.b64 	[param0], %rd6;
	.param .b64 param1;
	st.param.b64 	[param1], %rd1;
	.param .b32 retval0;
	call.uni (retval0), 
	vprintf, 
	(
	param0, 
	param1
	);
	ld.param.b32 	%r20, [retval0];
	} // callseq 1
$L__BB0_2:
	ret;

}


// ===== COMPILED SASS (sm_100) =====

	.target	sm_100

	.elftype	@"ET_EXEC"


//--------------------- .note.nv.tkinfo           --------------------------
	.section	.note.nv.tkinfo,"",@"SHT_NOTE"
	.sectionflags	@"SHF_NOTE_NV_TKINFO"
	.tkinfo
        /*0018*/ 	.word	0x00000002
        /*0030*/ 	.string	""
        /*0030*/ 	.string	"ptxas"
        /*0030*/ 	.string	"Cuda compilation tools, release 13.0, V13.0.88"
        /*0030*/ 	.string	"Build cuda_13.0.r13.0/compiler.36424714_0"
        /*0030*/ 	.string	"-arch sm_100 -m 64 "



//--------------------- .note.nv.cuinfo           --------------------------
	.section	.note.nv.cuinfo,"",@"SHT_NOTE"
	.sectionflags	@"SHF_NOTE_NV_CUINFO"
        /*0018*/ 	.short	0x0002
        /*001a*/ 	.short	0x0064
        /*001c*/ 	.short	0x0082
	.zero		2


//--------------------- .nv.info                  --------------------------
	.section	.nv.info,"",@"SHT_CUDA_INFO"
	.align	4


	//----- nvinfo : EIATTR_REGCOUNT
	.align		4
        /*0000*/ 	.byte	0x04, 0x2f
        /*0002*/ 	.short	(.L_3 - .L_2)
	.align		4
.L_2:
        /*0004*/ 	.word	index@(_Z10checkIndexv)
        /*0008*/ 	.word	0x00000018


	//----- nvinfo : EIATTR_FRAME_SIZE
	.align		4
.L_3:
        /*000c*/ 	.byte	0x04, 0x11
        /*000e*/ 	.short	(.L_5 - .L_4)
	.align		4
.L_4:
        /*0010*/ 	.word	index@(_Z10checkIndexv)
        /*0014*/ 	.word	0x00000010


	//----- nvinfo : EIATTR_MIN_STACK_SIZE
	.align		4
.L_5:
        /*0018*/ 	.byte	0x04, 0x12
        /*001a*/ 	.short	(.L_7 - .L_6)
	.align		4
.L_6:
        /*001c*/ 	.word	index@(_Z10checkIndexv)
        /*0020*/ 	.word	0x00000010
.L_7:


//--------------------- .nv.compat                --------------------------
	.section	.nv.compat,"",@"SHT_CUDA_COMPAT_INFO"
	.align	4
        /*0000*/ 	.byte	0x02, 0x09, 0x00, 0x00, 0x02, 0x02, 0x01, 0x00, 0x02, 0x05, 0x05, 0x00, 0x03, 0x07, 0x01, 0x01
        /*0010*/ 	.byte	0x02, 0x03, 0x00, 0x00, 0x02, 0x06, 0x01, 0x00, 0x04, 0x0b, 0x08, 0x00, 0x09, 0x00, 0x00, 0x00
        /*0020*/ 	.byte	0x00, 0x00, 0x00, 0x00


//--------------------- .nv.info._Z10checkIndexv  --------------------------
	.section	.nv.info._Z10checkIndexv,"",@"SHT_CUDA_INFO"
	.sectionflags	@""
	.align	4


	//----- nvinfo : EIATTR_CUDA_API_VERSION
	.align		4
        /*0000*/ 	.byte	0x04, 0x37
        /*0002*/ 	.short	(.L_9 - .L_8)
.L_8:
        /*0004*/ 	.word	0x00000082


	//----- nvinfo : EIATTR_SPARSE_MMA_MASK
	.align		4
.L_9:
        /*0008*/ 	.byte	0x03, 0x50
        /*000a*/ 	.short	0x0000


	//----- nvinfo : EIATTR_MAXREG_COUNT
	.align		4
        /*000c*/ 	.byte	0x03, 0x1b
        /*000e*/ 	.short	0x00ff


	//----- nvinfo : EIATTR_EXTERNS
	.align		4
        /*0010*/ 	.byte	0x04, 0x0f
        /*0012*/ 	.short	(.L_11 - .L_10)


	//   ....[0]....
	.align		4
.L_10:
        /*0014*/ 	.word	index@(vprintf)


	//----- nvinfo : EIATTR_MERCURY_ISA_VERSION
	.align		4
.L_11:
        /*0018*/ 	.byte	0x03, 0x5f
        /*001a*/ 	.short	0x0101


	//----- nvinfo : EIATTR_VRC_CTA_INIT_COUNT
	.align		4
        /*001c*/ 	.byte	0x02, 0x4a
	.zero		1
	.zero		1


	//----- nvinfo : EIATTR_SYSCALL_OFFSETS
	.align		4
        /*0020*/ 	.byte	0x04, 0x46
        /*0022*/ 	.short	(.L_13 - .L_12)


	//   ....[0]....
.L_12:
        /*0024*/ 	.word	0x000001e0


	//   ....[1]....
        /*0028*/ 	.word	0x000002b0


	//----- nvinfo : EIATTR_EXIT_INSTR_OFFSETS
	.align		4
.L_13:
        /*002c*/ 	.byte	0x04, 0x1c
        /*002e*/ 	.short	(.L_15 - .L_14)


	//   ....[0]....
.L_14:
        /*0030*/ 	.word	0x00000100


	//   ....[1]....
        /*0034*/ 	.word	0x000002c0


	//----- nvinfo : EIATTR_CRS_STACK_SIZE
	.align		4
.L_15:
        /*0038*/ 	.byte	0x04, 0x1e
        /*003a*/ 	.short	(.L_17 - .L_16)
.L_16:
        /*003c*/ 	.word	0x00000000


	//----- nvinfo : EIATTR_SW_WAR
	.align		4
.L_17:
        /*0040*/ 	.byte	0x04, 0x36
        /*0042*/ 	.short	(.L_19 - .L_18)
.L_18:
        /*0044*/ 	.word	0x00000008
.L_19:


//--------------------- .nv.callgraph             --------------------------
	.section	.nv.callgraph,"",@"SHT_CUDA_CALLGRAPH"
	.align	4
	.sectionentsize	8
	.align		4
        /*0000*/ 	.word	0x00000000
	.align		4
        /*0004*/ 	.word	0xffffffff
	.align		4
        /*0008*/ 	.word	index@(_Z10checkIndexv)
	.align		4
        /*000c*/ 	.word	index@(vprintf)
	.align		4
        /*0010*/ 	.word	0x00000000
	.align		4
        /*0014*/ 	.word	0xfffffffe
	.align		4
        /*0018*/ 	.word	0x00000000
	.align		4
        /*001c*/ 	.word	0xfffffffd
	.align		4
        /*0020*/ 	.word	0x00000000
	.align		4
        /*0024*/ 	.word	0xfffffffc


//--------------------- .nv.constant4             --------------------------
	.section	.nv.constant4,"a",@progbits
	.align	8
	.align		8
.nv.constant4:
        /*0000*/ 	.dword	vprintf
	.align		8
        /*0008*/ 	.dword	$str
	.align		8
        /*0010*/ 	.dword	$str$1


//--------------------- .text._Z10checkIndexv     --------------------------
	.section	.text._Z10checkIndexv,"ax",@progbits
	.align	128
        .global         _Z10checkIndexv
        .type           _Z10checkIndexv,@function
        .size           _Z10checkIndexv,(.L_x_3 - _Z10checkIndexv)
        .other          _Z10checkIndexv,@"STO_CUDA_ENTRY STV_DEFAULT"
_Z10checkIndexv:
.text._Z10checkIndexv:
[----:B------:R-:W0:Y:S01]  /*0000*/  LDC R1, c[0x0][0x37c] ;  /* 0x0000df00ff017b82 */ /* 0x000e220000000800 */
[----:B------:R-:W1:Y:S07]  /*0010*/  S2R R0, SR_TID.X ;  /* 0x0000000000007919 */ /* 0x000e6e0000002100 */
[----:B------:R-:W2:Y:S01]  /*0020*/  S2UR UR4, SR_CTAID.Z ;  /* 0x00000000000479c3 */ /* 0x000ea20000002700 */
[----:B------:R-:W3:Y:S01]  /*0030*/  LDCU UR5, c[0x0][0x2f8] ;  /* 0x00005f00ff0577ac */ /* 0x000ee20008000800 */
[----:B0-----:R-:W-:Y:S01]  /*0040*/  VIADD R1, R1, 0xfffffff0 ;  /* 0xfffffff001017836 */ /* 0x001fe20000000000 */
[----:B------:R-:W1:Y:S01]  /*0050*/  S2R R3, SR_TID.Y ;  /* 0x0000000000037919 */ /* 0x000e620000002200 */
[----:B------:R-:W0:Y:S01]  /*0060*/  LDCU UR6, c[0x0][0x2fc] ;  /* 0x00005f80ff0677ac */ /* 0x000e220008000800 */
[----:B------:R-:W1:Y:S03]  /*0070*/  S2R R2, SR_TID.Z ;  /* 0x0000000000027919 */ /* 0x000e660000002300 */
[----:B------:R-:W4:Y:S01]  /*0080*/  S2UR UR7, SR_CTAID.X ;  /* 0x00000000000779c3 */ /* 0x000f220000002500 */
[----:B------:R-:W4:Y:S01]  /*0090*/  S2R R5, SR_CTAID.Y ;  /* 0x0000000000057919 */ /* 0x000f220000002600 */
[----:B---3--:R-:W-:Y:S01]  /*00a0*/  IADD3 R16, P1, PT, R1, UR5, RZ ;  /* 0x0000000501107c10 */ /* 0x008fe2000ff3e0ff */
[----:B--2---:R-:W-:Y:S01]  /*00b0*/  UIADD3 UR4, UPT, UPT, -UR4, URZ, URZ ;  /* 0x000000ff04047290 */ /* 0x004fe2000fffe1ff */
[----:B-1----:R-:W-:-:S03]  /*00c0*/  IADD3 R0, PT, PT, R2, R0, R3 ;  /* 0x0000000002007210 */ /* 0x002fc60007ffe003 */
[----:B0-----:R-:W-:Y:S01]  /*00d0*/  IMAD.X R2, RZ, RZ, UR6, P1 ;  /* 0x00000006ff027e24 */ /* 0x001fe200088e06ff */
[----:B----4-:R-:W-:-:S04]  /*00e0*/  IADD3 R0, PT, PT, R5, UR7, R0 ;  /* 0x0000000705007c10 */ /* 0x010fc8000fffe000 */
[----:B------:R-:W-:-:S13]  /*00f0*/  ISETP.NE.AND P0, PT, R0, UR4, PT ;  /* 0x0000000400007c0c */ /* 0x000fda000bf05270 */
[----:B------:R-:W-:Y:S05]  /*0100*/  @P0 EXIT ;  /* 0x000000000000094d */ /* 0x000fea0003800000 */
[----:B------:R-:W0:Y:S01]  /*0110*/  LDC R10, c[0x0][0x360] ;  /* 0x0000d800ff0a7b82 */ /* 0x000e220000000800 */
[----:B------:R-:W-:Y:S01]  /*0120*/  MOV R17, 0x0 ;  /* 0x0000000000117802 */ /* 0x000fe20000000f00 */
[----:B------:R-:W1:Y:S01]  /*0130*/  LDCU.64 UR4, c[0x4][0x8] ;  /* 0x01000100ff0477ac */ /* 0x000e620008000a00 */
[----:B------:R-:W-:Y:S02]  /*0140*/  IMAD.MOV.U32 R6, RZ, RZ, R16 ;  /* 0x000000ffff067224 */ /* 0x000fe400078e0010 */
[----:B------:R-:W-:-:S03]  /*0150*/  IMAD.MOV.U32 R7, RZ, RZ, R2 ;  /* 0x000000ffff077224 */ /* 0x000fc600078e0002 */
[----:B------:R-:W0:Y:S08]  /*0160*/  LDC R11, c[0x0][0x364] ;  /* 0x0000d900ff0b7b82 */ /* 0x000e300000000800 */
[----:B------:R-:W2:Y:S01]  /*0170*/  LDC R0, c[0x0][0x368] ;  /* 0x0000da00ff007b82 */ /* 0x000ea20000000800 */
[----:B-1----:R-:W-:Y:S01]  /*0180*/  IMAD.U32 R4, RZ, RZ, UR4 ;  /* 0x00000004ff047e24 */ /* 0x002fe2000f8e00ff */
[----:B------:R-:W-:-:S06]  /*0190*/  MOV R5, UR5 ;  /* 0x0000000500057c02 */ /* 0x000fcc0008000f00 */
[----:B------:R1:W3:Y:S01]  /*01a0*/  LDC.64 R8, c[0x4][R17] ;  /* 0x0100000011087b82 */ /* 0x0002e20000000a00 */
[----:B0-----:R1:W-:Y:S04]  /*01b0*/  STL.64 [R1], R10 ;  /* 0x0000000a01007387 */ /* 0x0013e80000100a00 */
[----:B--2---:R1:W-:Y:S02]  /*01c0*/  STL [R1+0x8], R0 ;  /* 0x0000080001007387 */ /* 0x0043e40000100800 */
[----:B------:R-:W-:-:S07]  /*01d0*/  LEPC R20, `(.L_x_0) ;  /* 0x000000001014794e */ /* 0x000fce0000000000 */
[----:B-1-3--:R-:W-:Y:S05]  /*01e0*/  CALL.ABS.NOINC R8 ;  /* 0x0000000008007343 */ /* 0x00afea0003c00000 */
.L_x_0:
[----:B------:R-:W0:Y:S01]  /*01f0*/  LDC R8, c[0x0][0x370] ;  /* 0x0000dc00ff087b82 */ /* 0x000e220000000800 */
[----:B------:R-:W1:Y:S01]  /*0200*/  LDCU.64 UR4, c[0x4][0x10] ;  /* 0x01000200ff0477ac */ /* 0x000e620008000a00 */
[----:B------:R-:W-:Y:S01]  /*0210*/  IMAD.MOV.U32 R6, RZ, RZ, R16 ;  /* 0x000000ffff067224 */ /* 0x000fe200078e0010 */
[----:B------:R-:W-:-:S05]  /*0220*/  MOV R7, R2 ;  /* 0x0000000200077202 */ /* 0x000fca0000000f00 */
[----:B------:R-:W0:Y:S08]  /*0230*/  LDC R9, c[0x0][0x374] ;  /* 0x0000dd00ff097b82 */ /* 0x000e300000000800 */
[----:B------:R-:W2:Y:S01]  /*0240*/  LDC R0, c[0x0][0x378] ;  /* 0x0000de00ff007b82 */ /* 0x000ea20000000800 */
[----:B-1----:R-:W-:Y:S01]  /*0250*/  MOV R4, UR4 ;  /* 0x0000000400047c02 */ /* 0x002fe20008000f00 */
[----:B------:R-:W-:-:S06]  /*0260*/  IMAD.U32 R5, RZ, RZ, UR5 ;  /* 0x00000005ff057e24 */ /* 0x000fcc000f8e00ff */
[----:B------:R1:W3:Y:S01]  /*0270*/  LDC.64 R10, c[0x4][R17] ;  /* 0x01000000110a7b82 */ /* 0x0002e20000000a00 */
[----:B0-----:R1:W-:Y:S04]  /*0280*/  STL.64 [R1], R8 ;  /* 0x0000000801007387 */ /* 0x0013e80000100a00 */
[----:B--2---:R1:W-:Y:S02]  /*0290*/  STL [R1+0x8], R0 ;  /* 0x0000080001007387 */ /* 0x0043e40000100800 */
[----:B------:R-:W-:-:S07]  /*02a0*/  LEPC R20, `(.L_x_1) ;  /* 0x000000001014794e */ /* 0x000fce0000000000 */
[----:B-1-3--:R-:W-:Y:S05]  /*02b0*/  CALL.ABS.NOINC R10 ;  /* 0x000000000a007343 */ /* 0x00afea0003c00000 */
.L_x_1:
[----:B------:R-:W-:Y:S05]  /*02c0*/  EXIT ;  /* 0x000000000000794d */ /* 0x000fea0003800000 */
.L_x_2:
[----:B------:R-:W-:-:S00]  /*02d0*/  BRA `(.L_x_2) ;  /* 0xfffffffc00fc7947 */ /* 0x000fc0000383ffff */
[----:B------:R-:W-:-:S00]  /*02e0*/  NOP ;  /* 0x0000000000007918 */ /* 0x000fc00000000000 */
        /* <DEDUP_REMOVED lines=9> */
.L_x_3:


//--------------------- .nv.global.init           --------------------------
	.section	.nv.global.init,"aw",@progbits
.nv.global.init:
	.type		$str$1,@object
	.size		$str$1,($str - $str$1)
$str$1:
        /*0000*/ 	.byte	0x67, 0x72, 0x69, 0x64, 0x44, 0x69, 0x6d, 0x2e, 0x78, 0x3a, 0x20, 0x25, 0x64, 0x2c, 0x20, 0x67
        /*0010*/ 	.byte	0x72, 0x69, 0x64, 0x44, 0x69, 0x6d, 0x2e, 0x79, 0x3a, 0x20, 0x25, 0x64, 0x2c, 0x20, 0x67, 0x72
        /*0020*/ 	.byte	0x69, 0x64, 0x44, 0x69, 0x6d, 0x2e, 0x7a, 0x3a, 0x20, 0x25, 0x64, 0x0a, 0x00
	.type		$str,@object
	.size		$str,(.L_0 - $str)
$str:
        /*002d*/ 	.byte	0x62, 0x6c, 0x6f, 0x63, 0x6b, 0x44, 0x69, 0x6d, 0x2e, 0x78, 0x3a, 0x20, 0x25, 0x64, 0x2c, 0x20
        /*003d*/ 	.byte	0x62, 0x6c, 0x6f, 0x63, 0x6b, 0x44, 0x69, 0x6d, 0x2e, 0x79, 0x3a, 0x20, 0x25, 0x64, 0x2c, 0x20
        /*004d*/ 	.byte	0x62, 0x6c, 0x6f, 0x63, 0x6b, 0x44, 0x69, 0x6d, 0x2e, 0x7a, 0x3a, 0x20, 0x25, 0x64, 0x0a, 0x00
.L_0:


//--------------------- .nv.shared.reserved.0     --------------------------
	.section	.nv.shared.reserved.0,"aw",@nobits
	.weak		__nv_reservedSMEM_offset_0_alias
	.size		__nv_reservedSMEM_offset_0_alias, 0, 64
	.other		__nv_reservedSMEM_offset_0_alias,@"STO_CUDA_RESERVED_SHARED STV_DEFAULT"
__nv_reservedSMEM_offset_0_alias:
	.zero		0
	.zero		64


//--------------------- .nv.constant0._Z10checkIndexv --------------------------
	.section	.nv.constant0._Z10checkIndexv,"a",@progbits
	.sectionflags	@""
	.align	4
.nv.constant0._Z10checkIndexv:
	.zero		896


//--------------------- SYMBOLS --------------------------

	.type		.nv.reservedSmem.offset0,@object
	.size		.nv.reservedSmem.offset0,0x4
	.type		vprintf,@function
